//
// Generated by NVIDIA NVVM Compiler
//
// Compiler Build ID: CL-36424714
// Cuda compilation tools, release 13.0, V13.0.88
// Based on NVVM 20.0.0
//

.version 9.0
.target sm_100
.address_size 64

	// .globl	_Z18findClosestVerticePiS_S_i

.visible .entry _Z18findClosestVerticePiS_S_i(
	.param .u64 .ptr .align 1 _Z18findClosestVerticePiS_S_i_param_0,
	.param .u64 .ptr .align 1 _Z18findClosestVerticePiS_S_i_param_1,
	.param .u64 .ptr .align 1 _Z18findClosestVerticePiS_S_i_param_2,
	.param .u32 _Z18findClosestVerticePiS_S_i_param_3
)
{
	.reg .pred 	%p<16>;
	.reg .b32 	%r<84>;
	.reg .b64 	%rd<21>;

	ld.param.u64 	%rd12, [_Z18findClosestVerticePiS_S_i_param_0];
	ld.param.u64 	%rd13, [_Z18findClosestVerticePiS_S_i_param_1];
	ld.param.u64 	%rd11, [_Z18findClosestVerticePiS_S_i_param_2];
	ld.param.u32 	%r44, [_Z18findClosestVerticePiS_S_i_param_3];
	cvta.to.global.u64 	%rd1, %rd12;
	cvta.to.global.u64 	%rd2, %rd13;
	setp.lt.s32 	%p1, %r44, 1;
	mov.b32 	%r66, -1;
	@%p1 bra 	$L__BB0_17;
	and.b32  	%r1, %r44, 3;
	setp.lt.u32 	%p2, %r44, 4;
	mov.b32 	%r65, 100000;
	mov.b32 	%r66, -1;
	mov.b32 	%r78, 0;
	@%p2 bra 	$L__BB0_12;
	and.b32  	%r78, %r44, 2147483644;
	mov.b32 	%r65, 100000;
	mov.b32 	%r66, -1;
	mov.b32 	%r62, 0;
$L__BB0_3:
	mul.wide.u32 	%rd14, %r62, 4;
	add.s64 	%rd3, %rd1, %rd14;
	ld.global.u32 	%r6, [%rd3];
	setp.ge.s32 	%p3, %r6, %r65;
	add.s64 	%rd4, %rd2, %rd14;
	@%p3 bra 	$L__BB0_5;
	ld.global.u32 	%r53, [%rd4];
	setp.eq.s32 	%p4, %r53, 1;
	selp.b32 	%r65, %r65, %r6, %p4;
	selp.b32 	%r66, %r66, %r62, %p4;
$L__BB0_5:
	ld.global.u32 	%r11, [%rd3+4];
	setp.ge.s32 	%p5, %r11, %r65;
	@%p5 bra 	$L__BB0_7;
	add.s32 	%r54, %r62, 1;
	ld.global.u32 	%r55, [%rd4+4];
	setp.eq.s32 	%p6, %r55, 1;
	selp.b32 	%r65, %r65, %r11, %p6;
	selp.b32 	%r66, %r66, %r54, %p6;
$L__BB0_7:
	ld.global.u32 	%r16, [%rd3+8];
	setp.ge.s32 	%p7, %r16, %r65;
	@%p7 bra 	$L__BB0_9;
	add.s32 	%r56, %r62, 2;
	ld.global.u32 	%r57, [%rd4+8];
	setp.eq.s32 	%p8, %r57, 1;
	selp.b32 	%r65, %r65, %r16, %p8;
	selp.b32 	%r66, %r66, %r56, %p8;
$L__BB0_9:
	ld.global.u32 	%r21, [%rd3+12];
	setp.ge.s32 	%p9, %r21, %r65;
	@%p9 bra 	$L__BB0_11;
	add.s32 	%r58, %r62, 3;
	ld.global.u32 	%r59, [%rd4+12];
	setp.eq.s32 	%p10, %r59, 1;
	selp.b32 	%r65, %r65, %r21, %p10;
	selp.b32 	%r66, %r66, %r58, %p10;
$L__BB0_11:
	add.s32 	%r62, %r62, 4;
	setp.ne.s32 	%p11, %r62, %r78;
	@%p11 bra 	$L__BB0_3;
$L__BB0_12:
	setp.eq.s32 	%p12, %r1, 0;
	@%p12 bra 	$L__BB0_17;
	mul.wide.u32 	%rd15, %r78, 4;
	add.s64 	%rd20, %rd2, %rd15;
	add.s64 	%rd19, %rd1, %rd15;
	neg.s32 	%r77, %r1;
$L__BB0_14:
	.pragma "nounroll";
	ld.global.u32 	%r36, [%rd19];
	setp.ge.s32 	%p13, %r36, %r65;
	@%p13 bra 	$L__BB0_16;
	ld.global.u32 	%r60, [%rd20];
	setp.eq.s32 	%p14, %r60, 1;
	selp.b32 	%r65, %r65, %r36, %p14;
	selp.b32 	%r66, %r66, %r78, %p14;
$L__BB0_16:
	add.s32 	%r78, %r78, 1;
	add.s64 	%rd20, %rd20, 4;
	add.s64 	%rd19, %rd19, 4;
	add.s32 	%r77, %r77, 1;
	setp.ne.s32 	%p15, %r77, 0;
	@%p15 bra 	$L__BB0_14;
$L__BB0_17:
	cvta.to.global.u64 	%rd16, %rd11;
	st.global.u32 	[%rd16], %r66;
	mul.wide.s32 	%rd17, %r66, 4;
	add.s64 	%rd18, %rd2, %rd17;
	mov.b32 	%r61, 1;
	st.global.u32 	[%rd18], %r61;
	ret;

}
	// .globl	_Z10relaxEdgesPiS_S_S_S_i
.visible .entry _Z10relaxEdgesPiS_S_S_S_i(
	.param .u64 .ptr .align 1 _Z10relaxEdgesPiS_S_S_S_i_param_0,
	.param .u64 .ptr .align 1 _Z10relaxEdgesPiS_S_S_S_i_param_1,
	.param .u64 .ptr .align 1 _Z10relaxEdgesPiS_S_S_S_i_param_2,
	.param .u64 .ptr .align 1 _Z10relaxEdgesPiS_S_S_S_i_param_3,
	.param .u64 .ptr .align 1 _Z10relaxEdgesPiS_S_S_S_i_param_4,
	.param .u32 _Z10relaxEdgesPiS_S_S_S_i_param_5
)
{
	.reg .pred 	%p<4>;
	.reg .b32 	%r<13>;
	.reg .b64 	%rd<21>;

	ld.param.u64 	%rd5, [_Z10relaxEdgesPiS_S_S_S_i_param_0];
	ld.param.u64 	%rd6, [_Z10relaxEdgesPiS_S_S_S_i_param_1];
	ld.param.u64 	%rd3, [_Z10relaxEdgesPiS_S_S_S_i_param_2];
	ld.param.u64 	%rd4, [_Z10relaxEdgesPiS_S_S_S_i_param_3];
	ld.param.u64 	%rd7, [_Z10relaxEdgesPiS_S_S_S_i_param_4];
	ld.param.u32 	%r4, [_Z10relaxEdgesPiS_S_S_S_i_param_5];
	cvta.to.global.u64 	%rd1, %rd6;
	cvta.to.global.u64 	%rd8, %rd5;
	cvta.to.global.u64 	%rd9, %rd7;
	mov.u32 	%r5, %ctaid.x;
	mov.u32 	%r6, %ntid.x;
	mov.u32 	%r7, %tid.x;
	mad.lo.s32 	%r1, %r5, %r6, %r7;
	ld.global.u32 	%r2, [%rd9];
	mad.lo.s32 	%r8, %r2, %r4, %r1;
	mul.wide.s32 	%rd10, %r8, 4;
	add.s64 	%rd11, %rd8, %rd10;
	ld.global.u32 	%r9, [%rd11];
	mul.wide.s32 	%rd12, %r2, 4;
	add.s64 	%rd13, %rd1, %rd12;
	ld.global.u32 	%r10, [%rd13];
	add.s32 	%r3, %r10, %r9;
	setp.eq.s32 	%p1, %r9, 0;
	@%p1 bra 	$L__BB1_4;
	cvta.to.global.u64 	%rd14, %rd4;
	mul.wide.s32 	%rd15, %r1, 4;
	add.s64 	%rd16, %rd14, %rd15;
	ld.global.u32 	%r11, [%rd16];
	setp.eq.s32 	%p2, %r11, 1;
	@%p2 bra 	$L__BB1_4;
	add.s64 	%rd2, %rd1, %rd15;
	ld.global.u32 	%r12, [%rd2];
	setp.ge.s32 	%p3, %r3, %r12;
	@%p3 bra 	$L__BB1_4;
	st.global.u32 	[%rd2], %r3;
	cvta.to.global.u64 	%rd18, %rd3;
	add.s64 	%rd20, %rd18, %rd15;
	st.global.u32 	[%rd20], %r2;
$L__BB1_4:
	ret;

}


// ===== COMPILED SASS (sm_100) =====

	.target	sm_100

	.elftype	@"ET_EXEC"


//--------------------- .note.nv.tkinfo           --------------------------
	.section	.note.nv.tkinfo,"",@"SHT_NOTE"
	.sectionflags	@"SHF_NOTE_NV_TKINFO"
	.tkinfo
        /*0018*/ 	.word	0x00000002
        /*0030*/ 	.string	""
        /*0030*/ 	.string	"ptxas"
        /*0030*/ 	.string	"Cuda compilation tools, release 13.0, V13.0.88"
        /*0030*/ 	.string	"Build cuda_13.0.r13.0/compiler.36424714_0"
        /*0030*/ 	.string	"-arch sm_100 -m 64 "



//--------------------- .note.nv.cuinfo           --------------------------
	.section	.note.nv.cuinfo,"",@"SHT_NOTE"
	.sectionflags	@"SHF_NOTE_NV_CUINFO"
        /*0018*/ 	.short	0x0002
        /*001a*/ 	.short	0x0064
        /*001c*/ 	.short	0x0082
	.zero		2


//--------------------- .nv.info                  --------------------------
	.section	.nv.info,"",@"SHT_CUDA_INFO"
	.align	4


	//----- nvinfo : EIATTR_REGCOUNT
	.align		4
        /*0000*/ 	.byte	0x04, 0x2f
        /*0002*/ 	.short	(.L_1 - .L_0)
	.align		4
.L_0:
        /*0004*/ 	.word	index@(_Z18findClosestVerticePiS_S_i)
        /*0008*/ 	.word	0x00000020


	//----- nvinfo : EIATTR_FRAME_SIZE
	.align		4
.L_1:
        /*000c*/ 	.byte	0x04, 0x11
        /*000e*/ 	.short	(.L_3 - .L_2)
	.align		4
.L_2:
        /*0010*/ 	.word	index@(_Z18findClosestVerticePiS_S_i)
        /*0014*/ 	.word	0x00000000


	//----- nvinfo : EIATTR_REGCOUNT
	.align		4
.L_3:
        /*0018*/ 	.byte	0x04, 0x2f
        /*001a*/ 	.short	(.L_5 - .L_4)
	.align		4
.L_4:
        /*001c*/ 	.word	index@(_Z10relaxEdgesPiS_S_S_S_i)
        /*0020*/ 	.word	0x00000010


	//----- nvinfo : EIATTR_FRAME_SIZE
	.align		4
.L_5:
        /*0024*/ 	.byte	0x04, 0x11
        /*0026*/ 	.short	(.L_7 - .L_6)
	.align		4
.L_6:
        /*0028*/ 	.word	index@(_Z10relaxEdgesPiS_S_S_S_i)
        /*002c*/ 	.word	0x00000000


	//----- nvinfo : EIATTR_MIN_STACK_SIZE
	.align		4
.L_7:
        /*0030*/ 	.byte	0x04, 0x12
        /*0032*/ 	.short	(.L_9 - .L_8)
	.align		4
.L_8:
        /*0034*/ 	.word	index@(_Z10relaxEdgesPiS_S_S_S_i)
        /*0038*/ 	.word	0x00000000


	//----- nvinfo : EIATTR_MIN_STACK_SIZE
	.align		4
.L_9:
        /*003c*/ 	.byte	0x04, 0x12
        /*003e*/ 	.short	(.L_11 - .L_10)
	.align		4
.L_10:
        /*0040*/ 	.word	index@(_Z18findClosestVerticePiS_S_i)
        /*0044*/ 	.word	0x00000000
.L_11:


//--------------------- .nv.compat                --------------------------
	.section	.nv.compat,"",@"SHT_CUDA_COMPAT_INFO"
	.align	4
        /*0000*/ 	.byte	0x02, 0x09, 0x00, 0x00, 0x02, 0x02, 0x01, 0x00, 0x02, 0x05, 0x05, 0x00, 0x03, 0x07, 0x01, 0x01
        /*0010*/ 	.byte	0x02, 0x03, 0x00, 0x00, 0x02, 0x06, 0x01, 0x00, 0x04, 0x0b, 0x08, 0x00, 0x09, 0x00, 0x00, 0x00
        /*0020*/ 	.byte	0x00, 0x00, 0x00, 0x00


//--------------------- .nv.info._Z10relaxEdgesPiS_S_S_S_i --------------------------
	.section	.nv.info._Z10relaxEdgesPiS_S_S_S_i,"",@"SHT_CUDA_INFO"
	.sectionflags	@""
	.align	4


	//----- nvinfo : EIATTR_CUDA_API_VERSION
	.align		4
        /*0000*/ 	.byte	0x04, 0x37
        /*0002*/ 	.short	(.L_13 - .L_12)
.L_12:
        /*0004*/ 	.word	0x00000082


	//----- nvinfo : EIATTR_KPARAM_INFO
	.align		4
.L_13:
        /*0008*/ 	.byte	0x04, 0x17
        /*000a*/ 	.short	(.L_15 - .L_14)
.L_14:
        /*000c*/ 	.word	0x00000000
        /*0010*/ 	.short	0x0005
        /*0012*/ 	.short	0x0028
        /*0014*/ 	.byte	0x00, 0xf0, 0x11, 0x00


	//----- nvinfo : EIATTR_KPARAM_INFO
	.align		4
.L_15:
        /*0018*/ 	.byte	0x04, 0x17
        /*001a*/ 	.short	(.L_17 - .L_16)
.L_16:
        /*001c*/ 	.word	0x00000000
        /*0020*/ 	.short	0x0004
        /*0022*/ 	.short	0x0020
        /*0024*/ 	.byte	0x00, 0xf5, 0x21, 0x00


	//----- nvinfo : EIATTR_KPARAM_INFO
	.align		4
.L_17:
        /*0028*/ 	.byte	0x04, 0x17
        /*002a*/ 	.short	(.L_19 - .L_18)
.L_18:
        /*002c*/ 	.word	0x00000000
        /*0030*/ 	.short	0x0003
        /*0032*/ 	.short	0x0018
        /*0034*/ 	.byte	0x00, 0xf5, 0x21, 0x00


	//----- nvinfo : EIATTR_KPARAM_INFO
	.align		4
.L_19:
        /*0038*/ 	.byte	0x04, 0x17
        /*003a*/ 	.short	(.L_21 - .L_20)
.L_20:
        /*003c*/ 	.word	0x00000000
        /*0040*/ 	.short	0x0002
        /*0042*/ 	.short	0x0010
        /*0044*/ 	.byte	0x00, 0xf5, 0x21, 0x00


	//----- nvinfo : EIATTR_KPARAM_INFO
	.align		4
.L_21:
        /*0048*/ 	.byte	0x04, 0x17
        /*004a*/ 	.short	(.L_23 - .L_22)
.L_22:
        /*004c*/ 	.word	0x00000000
        /*0050*/ 	.short	0x0001
        /*0052*/ 	.short	0x0008
        /*0054*/ 	.byte	0x00, 0xf5, 0x21, 0x00


	//----- nvinfo : EIATTR_KPARAM_INFO
	.align		4
.L_23:
        /*0058*/ 	.byte	0x04, 0x17
        /*005a*/ 	.short	(.L_25 - .L_24)
.L_24:
        /*005c*/ 	.word	0x00000000
        /*0060*/ 	.short	0x0000
        /*0062*/ 	.short	0x0000
        /*0064*/ 	.byte	0x00, 0xf5, 0x21, 0x00


	//----- nvinfo : EIATTR_SPARSE_MMA_MASK
	.align		4
.L_25:
        /*0068*/ 	.byte	0x03, 0x50
        /*006a*/ 	.short	0x0000


	//----- nvinfo : EIATTR_MAXREG_COUNT
	.align		4
        /*006c*/ 	.byte	0x03, 0x1b
        /*006e*/ 	.short	0x00ff


	//----- nvinfo : EIATTR_MERCURY_ISA_VERSION
	.align		4
        /*0070*/ 	.byte	0x03, 0x5f
        /*0072*/ 	.short	0x0101


	//----- nvinfo : EIATTR_VRC_CTA_INIT_COUNT
	.align		4
        /*0074*/ 	.byte	0x02, 0x4a
	.zero		1
	.zero		1


	//----- nvinfo : EIATTR_EXIT_INSTR_OFFSETS
	.align		4
        /*0078*/ 	.byte	0x04, 0x1c
        /*007a*/ 	.short	(.L_27 - .L_26)


	//   ....[0]....
.L_26:
        /*007c*/ 	.word	0x00000110


	//   ....[1]....
        /*0080*/ 	.word	0x00000160


	//   ....[2]....
        /*0084*/ 	.word	0x000001b0


	//   ....[3]....
        /*0088*/ 	.word	0x00000200


	//----- nvinfo : EIATTR_CBANK_PARAM_SIZE
	.align		4
.L_27:
        /*008c*/ 	.byte	0x03, 0x19
        /*008e*/ 	.short	0x002c


	//----- nvinfo : EIATTR_PARAM_CBANK
	.align		4
        /*0090*/ 	.byte	0x04, 0x0a
        /*0092*/ 	.short	(.L_29 - .L_28)
	.align		4
.L_28:
        /*0094*/ 	.word	index@(.nv.constant0._Z10relaxEdgesPiS_S_S_S_i)
        /*0098*/ 	.short	0x0380
        /*009a*/ 	.short	0x002c


	//----- nvinfo : EIATTR_SW_WAR
	.align		4
.L_29:
        /*009c*/ 	.byte	0x04, 0x36
        /*009e*/ 	.short	(.L_31 - .L_30)
.L_30:
        /*00a0*/ 	.word	0x00000008
.L_31:


//--------------------- .nv.info._Z18findClosestVerticePiS_S_i --------------------------
	.section	.nv.info._Z18findClosestVerticePiS_S_i,"",@"SHT_CUDA_INFO"
	.sectionflags	@""
	.align	4


	//----- nvinfo : EIATTR_CUDA_API_VERSION
	.align		4
        /*0000*/ 	.byte	0x04, 0x37
        /*0002*/ 	.short	(.L_33 - .L_32)
.L_32:
        /*0004*/ 	.word	0x00000082


	//----- nvinfo : EIATTR_KPARAM_INFO
	.align		4
.L_33:
        /*0008*/ 	.byte	0x04, 0x17
        /*000a*/ 	.short	(.L_35 - .L_34)
.L_34:
        /*000c*/ 	.word	0x00000000
        /*0010*/ 	.short	0x0003
        /*0012*/ 	.short	0x0018
        /*0014*/ 	.byte	0x00, 0xf0, 0x11, 0x00


	//----- nvinfo : EIATTR_KPARAM_INFO
	.align		4
.L_35:
        /*0018*/ 	.byte	0x04, 0x17
        /*001a*/ 	.short	(.L_37 - .L_36)
.L_36:
        /*001c*/ 	.word	0x00000000
        /*0020*/ 	.short	0x0002
        /*0022*/ 	.short	0x0010
        /*0024*/ 	.byte	0x00, 0xf5, 0x21, 0x00


	//----- nvinfo : EIATTR_KPARAM_INFO
	.align		4
.L_37:
        /*0028*/ 	.byte	0x04, 0x17
        /*002a*/ 	.short	(.L_39 - .L_38)
.L_38:
        /*002c*/ 	.word	0x00000000
        /*0030*/ 	.short	0x0001
        /*0032*/ 	.short	0x0008
        /*0034*/ 	.byte	0x00, 0xf5, 0x21, 0x00


	//----- nvinfo : EIATTR_KPARAM_INFO
	.align		4
.L_39:
        /*0038*/ 	.byte	0x04, 0x17
        /*003a*/ 	.short	(.L_41 - .L_40)
.L_40:
        /*003c*/ 	.word	0x00000000
        /*0040*/ 	.short	0x0000
        /*0042*/ 	.short	0x0000
        /*0044*/ 	.byte	0x00, 0xf5, 0x21, 0x00


	//----- nvinfo : EIATTR_SPARSE_MMA_MASK
	.align		4
.L_41:
        /*0048*/ 	.byte	0x03, 0x50
        /*004a*/ 	.short	0x0000


	//----- nvinfo : EIATTR_MAXREG_COUNT
	.align		4
        /*004c*/ 	.byte	0x03, 0x1b
        /*004e*/ 	.short	0x00ff


	//----- nvinfo : EIATTR_MERCURY_ISA_VERSION
	.align		4
        /*0050*/ 	.byte	0x03, 0x5f
        /*0052*/ 	.short	0x0101


	//----- nvinfo : EIATTR_VRC_CTA_INIT_COUNT
	.align		4
        /*0054*/ 	.byte	0x02, 0x4a
	.zero		1
	.zero		1


	//----- nvinfo : EIATTR_EXIT_INSTR_OFFSETS
	.align		4
        /*0058*/ 	.byte	0x04, 0x1c
        /*005a*/ 	.short	(.L_43 - .L_42)


	//   ....[0]....
.L_42:
        /*005c*/ 	.word	0x000011d0


	//----- nvinfo : EIATTR_CBANK_PARAM_SIZE
	.align		4
.L_43:
        /*0060*/ 	.byte	0x03, 0x19
        /*0062*/ 	.short	0x001c


	//----- nvinfo : EIATTR_PARAM_CBANK
	.align		4
        /*0064*/ 	.byte	0x04, 0x0a
        /*0066*/ 	.short	(.L_45 - .L_44)
	.align		4
.L_44:
        /*0068*/ 	.word	index@(.nv.constant0._Z18findClosestVerticePiS_S_i)
        /*006c*/ 	.short	0x0380
        /*006e*/ 	.short	0x001c


	//----- nvinfo : EIATTR_SW_WAR
	.align		4
.L_45:
        /*0070*/ 	.byte	0x04, 0x36
        /*0072*/ 	.short	(.L_47 - .L_46)
.L_46:
        /*0074*/ 	.word	0x00000008
.L_47:


//--------------------- .nv.callgraph             --------------------------
	.section	.nv.callgraph,"",@"SHT_CUDA_CALLGRAPH"
	.align	4
	.sectionentsize	8
	.align		4
        /*0000*/ 	.word	0x00000000
	.align		4
        /*0004*/ 	.word	0xffffffff
	.align		4
        /*0008*/ 	.word	0x00000000
	.align		4
        /*000c*/ 	.word	0xfffffffe
	.align		4
        /*0010*/ 	.word	0x00000000
	.align		4
        /*0014*/ 	.word	0xfffffffd
	.align		4
        /*0018*/ 	.word	0x00000000
	.align		4
        /*001c*/ 	.word	0xfffffffc


//--------------------- .text._Z10relaxEdgesPiS_S_S_S_i --------------------------
	.section	.text._Z10relaxEdgesPiS_S_S_S_i,"ax",@progbits
	.align	128
        .global         _Z10relaxEdgesPiS_S_S_S_i
        .type           _Z10relaxEdgesPiS_S_S_S_i,@function
        .size           _Z10relaxEdgesPiS_S_S_S_i,(.L_x_9 - _Z10relaxEdgesPiS_S_S_S_i)
        .other          _Z10relaxEdgesPiS_S_S_S_i,@"STO_CUDA_ENTRY STV_DEFAULT"
_Z10relaxEdgesPiS_S_S_S_i:
.text._Z10relaxEdgesPiS_S_S_S_i:
[----:B------:R-:W-:Y:S08]  /*0000*/  LDC R1, c[0x0][0x37c] ;  /* 0x0000df00ff017b82 */ /* 0x000ff00000000800 */
[----:B------:R-:W0:Y:S01]  /*0010*/  LDC.64 R2, c[0x0][0x3a0] ;  /* 0x0000e800ff027b82 */ /* 0x000e220000000a00 */
[----:B------:R-:W0:Y:S01]  /*0020*/  LDCU.64 UR4, c[0x0][0x358] ;  /* 0x00006b00ff0477ac */ /* 0x000e220008000a00 */
[----:B------:R-:W1:Y:S01]  /*0030*/  S2R R0, SR_TID.X ;  /* 0x0000000000007919 */ /* 0x000e620000002100 */
[----:B------:R-:W2:Y:S05]  /*0040*/  LDCU UR7, c[0x0][0x3a8] ;  /* 0x00007500ff0777ac */ /* 0x000eaa0008000800 */
[----:B------:R-:W1:Y:S08]  /*0050*/  S2UR UR6, SR_CTAID.X ;  /* 0x00000000000679c3 */ /* 0x000e700000002500 */
[----:B------:R-:W1:Y:S01]  /*0060*/  LDC R9, c[0x0][0x360] ;  /* 0x0000d800ff097b82 */ /* 0x000e620000000800 */
[----:B0-----:R-:W2:Y:S07]  /*0070*/  LDG.E R11, desc[UR4][R2.64] ;  /* 0x00000004020b7981 */ /* 0x001eae000c1e1900 */
[----:B------:R-:W0:Y:S01]  /*0080*/  LDC.64 R4, c[0x0][0x380] ;  /* 0x0000e000ff047b82 */ /* 0x000e220000000a00 */
[----:B-1----:R-:W-:-:S04]  /*0090*/  IMAD R9, R9, UR6, R0 ;  /* 0x0000000609097c24 */ /* 0x002fc8000f8e0200 */
[----:B--2---:R-:W-:-:S04]  /*00a0*/  IMAD R7, R11, UR7, R9 ;  /* 0x000000070b077c24 */ /* 0x004fc8000f8e0209 */
[----:B0-----:R-:W-:Y:S02]  /*00b0*/  IMAD.WIDE R4, R7, 0x4, R4 ;  /* 0x0000000407047825 */ /* 0x001fe400078e0204 */
[----:B------:R-:W0:Y:S04]  /*00c0*/  LDC.64 R6, c[0x0][0x388] ;  /* 0x0000e200ff067b82 */ /* 0x000e280000000a00 */
[----:B------:R-:W2:Y:S01]  /*00d0*/  LDG.E R4, desc[UR4][R4.64] ;  /* 0x0000000404047981 */ /* 0x000ea2000c1e1900 */
[----:B0-----:R-:W-:-:S05]  /*00e0*/  IMAD.WIDE R2, R11, 0x4, R6 ;  /* 0x000000040b027825 */ /* 0x001fca00078e0206 */
[----:B------:R0:W5:Y:S01]  /*00f0*/  LDG.E R13, desc[UR4][R2.64] ;  /* 0x00000004020d7981 */ /* 0x000162000c1e1900 */
[----:B--2---:R-:W-:-:S13]  /*0100*/  ISETP.NE.AND P0, PT, R4, RZ, PT ;  /* 0x000000ff0400720c */ /* 0x004fda0003f05270 */
[----:B0-----:R-:W-:Y:S05]  /*0110*/  @!P0 EXIT ;  /* 0x000000000000894d */ /* 0x001fea0003800000 */
[----:B------:R-:W0:Y:S02]  /*0120*/  LDC.64 R2, c[0x0][0x398] ;  /* 0x0000e600ff027b82 */ /* 0x000e240000000a00 */
[----:B0-----:R-:W-:-:S06]  /*0130*/  IMAD.WIDE R2, R9, 0x4, R2 ;  /* 0x0000000409027825 */ /* 0x001fcc00078e0202 */
[----:B------:R-:W2:Y:S02]  /*0140*/  LDG.E R2, desc[UR4][R2.64] ;  /* 0x0000000402027981 */ /* 0x000ea4000c1e1900 */
[----:B--2---:R-:W-:-:S13]  /*0150*/  ISETP.NE.AND P0, PT, R2, 0x1, PT ;  /* 0x000000010200780c */ /* 0x004fda0003f05270 */
[----:B------:R-:W-:Y:S05]  /*0160*/  @!P0 EXIT ;  /* 0x000000000000894d */ /* 0x000fea0003800000 */
[----:B------:R-:W-:-:S05]  /*0170*/  IMAD.WIDE R2, R9, 0x4, R6 ;  /* 0x0000000409027825 */ /* 0x000fca00078e0206 */
[----:B------:R-:W2:Y:S01]  /*0180*/  LDG.E R0, desc[UR4][R2.64] ;  /* 0x0000000402007981 */ /* 0x000ea2000c1e1900 */
[----:B-----5:R-:W-:-:S04]  /*0190*/  IADD3 R13, PT, PT, R4, R13, RZ ;  /* 0x0000000d040d7210 */ /* 0x020fc80007ffe0ff */
[----:B--2---:R-:W-:-:S13]  /*01a0*/  ISETP.GE.AND P0, PT, R13, R0, PT ;  /* 0x000000000d00720c */ /* 0x004fda0003f06270 */
[----:B------:R-:W-:Y:S05]  /*01b0*/  @P0 EXIT ;  /* 0x000000000000094d */ /* 0x000fea0003800000 */
[----:B------:R-:W0:Y:S01]  /*01c0*/  LDC.64 R4, c[0x0][0x390] ;  /* 0x0000e400ff047b82 */ /* 0x000e220000000a00 */
[----:B------:R-:W-:Y:S01]  /*01d0*/  STG.E desc[UR4][R2.64], R13 ;  /* 0x0000000d02007986 */ /* 0x000fe2000c101904 */
[----:B0-----:R-:W-:-:S05]  /*01e0*/  IMAD.WIDE R4, R9, 0x4, R4 ;  /* 0x0000000409047825 */ /* 0x001fca00078e0204 */
[----:B------:R-:W-:Y:S01]  /*01f0*/  STG.E desc[UR4][R4.64], R11 ;  /* 0x0000000b04007986 */ /* 0x000fe2000c101904 */
[----:B------:R-:W-:Y:S05]  /*0200*/  EXIT ;  /* 0x000000000000794d */ /* 0x000fea0003800000 */
.L_x_0:
[----:B------:R-:W-:-:S00]  /*0210*/  BRA `(.L_x_0) ;  /* 0xfffffffc00fc7947 */ /* 0x000fc0000383ffff */
[----:B------:R-:W-:-:S00]  /*0220*/  NOP ;  /* 0x0000000000007918 */ /* 0x000fc00000000000 */
        /* <DEDUP_REMOVED lines=13> */
.L_x_9:


//--------------------- .text._Z18findClosestVerticePiS_S_i --------------------------
	.section	.text._Z18findClosestVerticePiS_S_i,"ax",@progbits
	.align	128
        .global         _Z18findClosestVerticePiS_S_i
        .type           _Z18findClosestVerticePiS_S_i,@function
        .size           _Z18findClosestVerticePiS_S_i,(.L_x_10 - _Z18findClosestVerticePiS_S_i)
        .other          _Z18findClosestVerticePiS_S_i,@"STO_CUDA_ENTRY STV_DEFAULT"
_Z18findClosestVerticePiS_S_i:
.text._Z18findClosestVerticePiS_S_i:
[----:B------:R-:W-:Y:S01]  /*0000*/  LDC R1, c[0x0][0x37c] ;  /* 0x0000df00ff017b82 */ /* 0x000fe20000000800 */
[----:B------:R-:W0:Y:S01]  /*0010*/  LDCU UR5, c[0x0][0x398] ;  /* 0x00007300ff0577ac */ /* 0x000e220008000800 */
[----:B------:R-:W-:Y:S01]  /*0020*/  IMAD.MOV.U32 R10, RZ, RZ, -0x1 ;  /* 0xffffffffff0a7424 */ /* 0x000fe200078e00ff */
[----:B------:R-:W1:Y:S01]  /*0030*/  LDCU.64 UR6, c[0x0][0x358] ;  /* 0x00006b00ff0677ac */ /* 0x000e620008000a00 */
[----:B0-----:R-:W-:-:S09]  /*0040*/  UISETP.GE.AND UP0, UPT, UR5, 0x1, UPT ;  /* 0x000000010500788c */ /* 0x001fd2000bf06270 */
[----:B-1----:R-:W-:Y:S05]  /*0050*/  BRA.U !UP0, `(.L_x_1) ;  /* 0x0000001108447547 */ /* 0x002fea000b800000 */
[----:B------:R-:W-:Y:S01]  /*0060*/  UISETP.GE.U32.AND UP0, UPT, UR5, 0x4, UPT ;  /* 0x000000040500788c */ /* 0x000fe2000bf06070 */
[----:B------:R-:W-:Y:S01]  /*0070*/  IMAD.MOV.U32 R0, RZ, RZ, 0x186a0 ;  /* 0x000186a0ff007424 */ /* 0x000fe200078e00ff */
[----:B------:R-:W-:Y:S01]  /*0080*/  ULOP3.LUT UR4, UR5, 0x3, URZ, 0xc0, !UPT ;  /* 0x0000000305047892 */ /* 0x000fe2000f8ec0ff */
[----:B------:R-:W-:Y:S02]  /*0090*/  IMAD.MOV.U32 R10, RZ, RZ, -0x1 ;  /* 0xffffffffff0a7424 */ /* 0x000fe400078e00ff */
[----:B------:R-:W-:-:S04]  /*00a0*/  IMAD.MOV.U32 R11, RZ, RZ, RZ ;  /* 0x000000ffff0b7224 */ /* 0x000fc800078e00ff */
[----:B------:R-:W-:Y:S05]  /*00b0*/  BRA.U !UP0, `(.L_x_2) ;  /* 0x0000000d08bc7547 */ /* 0x000fea000b800000 */
[----:B------:R-:W0:Y:S01]  /*00c0*/  LDC.64 R2, c[0x0][0x380] ;  /* 0x0000e000ff027b82 */ /* 0x000e220000000a00 */
[----:B------:R-:W-:Y:S01]  /*00d0*/  ULOP3.LUT UR5, UR5, 0x7ffffffc, URZ, 0xc0, !UPT ;  /* 0x7ffffffc05057892 */ /* 0x000fe2000f8ec0ff */
[----:B------:R-:W-:Y:S02]  /*00e0*/  IMAD.MOV.U32 R0, RZ, RZ, 0x186a0 ;  /* 0x000186a0ff007424 */ /* 0x000fe400078e00ff */
[----:B------:R-:W-:Y:S01]  /*00f0*/  IMAD.MOV.U32 R10, RZ, RZ, -0x1 ;  /* 0xffffffffff0a7424 */ /* 0x000fe200078e00ff */
[----:B------:R-:W-:Y:S01]  /*0100*/  UISETP.GT.AND UP0, UPT, UR5, URZ, UPT ;  /* 0x000000ff0500728c */ /* 0x000fe2000bf04270 */
[----:B------:R-:W-:Y:S02]  /*0110*/  IMAD.MOV.U32 R13, RZ, RZ, RZ ;  /* 0x000000ffff0d7224 */ /* 0x000fe400078e00ff */
[----:B------:R-:W1:Y:S01]  /*0120*/  LDC.64 R4, c[0x0][0x388] ;  /* 0x0000e200ff047b82 */ /* 0x000e620000000a00 */
[----:B------:R-:W-:-:S05]  /*0130*/  IMAD.U32 R11, RZ, RZ, UR5 ;  /* 0x00000005ff0b7e24 */ /* 0x000fca000f8e00ff */
[----:B------:R-:W-:Y:S05]  /*0140*/  BRA.U !UP0, `(.L_x_3) ;  /* 0x0000000d08187547 */ /* 0x000fea000b800000 */
[----:B------:R-:W-:Y:S01]  /*0150*/  IMAD.IADD R6, R11, 0x1, -R13 ;  /* 0x000000010b067824 */ /* 0x000fe200078e0a0d */
[----:B------:R-:W-:-:S04]  /*0160*/  PLOP3.LUT P0, PT, PT, PT, PT, 0x80, 0x8 ;  /* 0x000000000008781c */ /* 0x000fc80003f0f070 */
[----:B------:R-:W-:-:S13]  /*0170*/  ISETP.GT.AND P1, PT, R6, 0xc, PT ;  /* 0x0000000c0600780c */ /* 0x000fda0003f24270 */
[----:B------:R-:W-:Y:S05]  /*0180*/  @!P1 BRA `(.L_x_4) ;  /* 0x0000000400f89947 */ /* 0x000fea0003800000 */
[----:B------:R-:W2:Y:S01]  /*0190*/  LDC.64 R6, c[0x0][0x380] ;  /* 0x0000e000ff067b82 */ /* 0x000ea20000000a00 */
[----:B------:R-:W-:Y:S01]  /*01a0*/  PLOP3.LUT P0, PT, PT, PT, PT, 0x8, 0x80 ;  /* 0x000000000080781c */ /* 0x000fe20003f0e170 */
[----:B------:R-:W-:-:S06]  /*01b0*/  VIADD R12, R11, 0xfffffff4 ;  /* 0xfffffff40b0c7836 */ /* 0x000fcc0000000000 */
[----:B------:R-:W3:Y:S06]  /*01c0*/  LDC.64 R8, c[0x0][0x388] ;  /* 0x0000e200ff087b82 */ /* 0x000eec0000000a00 */
.L_x_5:
[----:B--2---:R-:W-:-:S05]  /*01d0*/  IMAD.WIDE.U32 R14, R13, 0x4, R6 ;  /* 0x000000040d0e7825 */ /* 0x004fca00078e0006 */
[----:B------:R-:W2:Y:S01]  /*01e0*/  LDG.E R17, desc[UR6][R14.64] ;  /* 0x000000060e117981 */ /* 0x000ea2000c1e1900 */
[----:B---3--:R-:W-:-:S03]  /*01f0*/  IMAD.WIDE.U32 R18, R13, 0x4, R8 ;  /* 0x000000040d127825 */ /* 0x008fc600078e0008 */
[----:B------:R-:W3:Y:S04]  /*0200*/  LDG.E R21, desc[UR6][R14.64+0x4] ;  /* 0x000004060e157981 */ /* 0x000ee8000c1e1900 */
[----:B------:R-:W4:Y:S01]  /*0210*/  LDG.E R25, desc[UR6][R14.64+0xc] ;  /* 0x00000c060e197981 */ /* 0x000f22000c1e1900 */
[----:B--2---:R-:W-:-:S13]  /*0220*/  ISETP.GE.AND P6, PT, R17, R0, PT ;  /* 0x000000001100720c */ /* 0x004fda0003fc6270 */
[----:B------:R-:W2:Y:S02]  /*0230*/  @!P6 LDG.E R16, desc[UR6][R18.64] ;  /* 0x000000061210e981 */ /* 0x000ea4000c1e1900 */
[----:B--2---:R-:W-:-:S04]  /*0240*/  @!P6 ISETP.NE.AND P5, PT, R16, 0x1, PT ;  /* 0x000000011000e80c */ /* 0x004fc80003fa5270 */
[----:B------:R-:W-:Y:S02]  /*0250*/  @!P6 SEL R0, R0, R17, !P5 ;  /* 0x000000110000e207 */ /* 0x000fe40006800000 */
[----:B------:R-:W2:Y:S02]  /*0260*/  LDG.E R17, desc[UR6][R14.64+0x8] ;  /* 0x000008060e117981 */ /* 0x000ea4000c1e1900 */
[----:B---3--:R-:W-:-:S13]  /*0270*/  ISETP.GE.AND P1, PT, R21, R0, PT ;  /* 0x000000001500720c */ /* 0x008fda0003f26270 */
[----:B------:R-:W3:Y:S02]  /*0280*/  @!P1 LDG.E R20, desc[UR6][R18.64+0x4] ;  /* 0x0000040612149981 */ /* 0x000ee4000c1e1900 */
[----:B---3--:R-:W-:-:S04]  /*0290*/  @!P1 ISETP.NE.AND P2, PT, R20, 0x1, PT ;  /* 0x000000011400980c */ /* 0x008fc80003f45270 */
[----:B------:R-:W-:-:S04]  /*02a0*/  @!P1 SEL R0, R0, R21, !P2 ;  /* 0x0000001500009207 */ /* 0x000fc80005000000 */
[----:B--2---:R-:W-:-:S13]  /*02b0*/  ISETP.GE.AND P2, PT, R17, R0, PT ;  /* 0x000000001100720c */ /* 0x004fda0003f46270 */
[----:B------:R-:W2:Y:S01]  /*02c0*/  @!P2 LDG.E R21, desc[UR6][R18.64+0x8] ;  /* 0x000008061215a981 */ /* 0x000ea2000c1e1900 */
[----:B------:R-:W-:Y:S01]  /*02d0*/  VIADD R23, R13, 0x4 ;  /* 0x000000040d177836 */ /* 0x000fe20000000000 */
[----:B--2---:R-:W-:-:S04]  /*02e0*/  @!P2 ISETP.NE.AND P3, PT, R21, 0x1, PT ;  /* 0x000000011500a80c */ /* 0x004fc80003f65270 */
[----:B------:R-:W-:-:S04]  /*02f0*/  @!P2 SEL R0, R0, R17, !P3 ;  /* 0x000000110000a207 */ /* 0x000fc80005800000 */
[----:B----4-:R-:W-:Y:S01]  /*0300*/  ISETP.GE.AND P3, PT, R25, R0, PT ;  /* 0x000000001900720c */ /* 0x010fe20003f66270 */
[----:B------:R-:W-:-:S05]  /*0310*/  IMAD.WIDE.U32 R16, R23, 0x4, R6 ;  /* 0x0000000417107825 */ /* 0x000fca00078e0006 */
[----:B------:R-:W2:Y:S07]  /*0320*/  LDG.E R27, desc[UR6][R16.64] ;  /* 0x00000006101b7981 */ /* 0x000eae000c1e1900 */
[----:B------:R-:W3:Y:S01]  /*0330*/  @!P3 LDG.E R24, desc[UR6][R18.64+0xc] ;  /* 0x00000c061218b981 */ /* 0x000ee2000c1e1900 */
[----:B------:R-:W-:Y:S01]  /*0340*/  IMAD.WIDE.U32 R14, R23, 0x4, R8 ;  /* 0x00000004170e7825 */ /* 0x000fe200078e0008 */
[----:B------:R-:W-:Y:S02]  /*0350*/  @!P6 SEL R10, R10, R13, !P5 ;  /* 0x0000000d0a0ae207 */ /* 0x000fe40006800000 */
[----:B------:R-:W4:Y:S01]  /*0360*/  LDG.E R19, desc[UR6][R16.64+0x8] ;  /* 0x0000080610137981 */ /* 0x000f22000c1e1900 */
[----:B---3--:R-:W-:-:S04]  /*0370*/  @!P3 ISETP.NE.AND P4, PT, R24, 0x1, PT ;  /* 0x000000011800b80c */ /* 0x008fc80003f85270 */
[----:B------:R-:W-:Y:S02]  /*0380*/  @!P3 SEL R0, R0, R25, !P4 ;  /* 0x000000190000b207 */ /* 0x000fe40006000000 */
[----:B------:R-:W3:Y:S02]  /*0390*/  LDG.E R25, desc[UR6][R16.64+0x4] ;  /* 0x0000040610197981 */ /* 0x000ee4000c1e1900 */
[----:B--2---:R-:W-:-:S13]  /*03a0*/  ISETP.GE.AND P4, PT, R27, R0, PT ;  /* 0x000000001b00720c */ /* 0x004fda0003f86270 */
[----:B------:R-:W2:Y:S01]  /*03b0*/  @!P4 LDG.E R22, desc[UR6][R14.64] ;  /* 0x000000060e16c981 */ /* 0x000ea2000c1e1900 */
[----:B------:R-:W-:-:S13]  /*03c0*/  ISETP.NE.AND P6, PT, R20, 0x1, !P1 ;  /* 0x000000011400780c */ /* 0x000fda0004fc5270 */
[----:B------:R-:W-:Y:S01]  /*03d0*/  @P6 VIADD R10, R13, 0x1 ;  /* 0x000000010d0a6836 */ /* 0x000fe20000000000 */
[----:B--2---:R-:W-:-:S04]  /*03e0*/  @!P4 ISETP.NE.AND P5, PT, R22, 0x1, PT ;  /* 0x000000011600c80c */ /* 0x004fc80003fa5270 */
[----:B------:R-:W-:-:S04]  /*03f0*/  @!P4 SEL R0, R0, R27, !P5 ;  /* 0x0000001b0000c207 */ /* 0x000fc80006800000 */
[----:B---3--:R-:W-:-:S13]  /*0400*/  ISETP.GE.AND P6, PT, R25, R0, PT ;  /* 0x000000001900720c */ /* 0x008fda0003fc6270 */
[----:B------:R-:W2:Y:S01]  /*0410*/  @!P6 LDG.E R20, desc[UR6][R14.64+0x4] ;  /* 0x000004060e14e981 */ /* 0x000ea2000c1e1900 */
[----:B------:R-:W-:-:S13]  /*0420*/  ISETP.NE.AND P1, PT, R21, 0x1, !P2 ;  /* 0x000000011500780c */ /* 0x000fda0005725270 */
[----:B------:R-:W-:Y:S01]  /*0430*/  @P1 VIADD R10, R13, 0x2 ;  /* 0x000000020d0a1836 */ /* 0x000fe20000000000 */
[----:B--2---:R-:W-:-:S04]  /*0440*/  @!P6 ISETP.NE.AND P1, PT, R20, 0x1, PT ;  /* 0x000000011400e80c */ /* 0x004fc80003f25270 */
[----:B------:R-:W-:Y:S02]  /*0450*/  @!P6 SEL R0, R0, R25, !P1 ;  /* 0x000000190000e207 */ /* 0x000fe40004800000 */
[----:B------:R-:W2:Y:S02]  /*0460*/  LDG.E R25, desc[UR6][R16.64+0xc] ;  /* 0x00000c0610197981 */ /* 0x000ea4000c1e1900 */
[----:B----4-:R-:W-:-:S13]  /*0470*/  ISETP.GE.AND P1, PT, R19, R0, PT ;  /* 0x000000001300720c */ /* 0x010fda0003f26270 */
[----:B------:R-:W3:Y:S01]  /*0480*/  @!P1 LDG.E R22, desc[UR6][R14.64+0x8] ;  /* 0x000008060e169981 */ /* 0x000ee2000c1e1900 */
[----:B------:R-:W-:-:S13]  /*0490*/  ISETP.NE.AND P2, PT, R24, 0x1, !P3 ;  /* 0x000000011800780c */ /* 0x000fda0005f45270 */
[C---:B------:R-:W-:Y:S02]  /*04a0*/  @P2 VIADD R10, R13.reuse, 0x3 ;  /* 0x000000030d0a2836 */ /* 0x040fe40000000000 */
[----:B------:R-:W-:Y:S01]  /*04b0*/  VIADD R21, R13, 0x8 ;  /* 0x000000080d157836 */ /* 0x000fe20000000000 */
[----:B---3--:R-:W-:-:S04]  /*04c0*/  @!P1 ISETP.NE.AND P2, PT, R22, 0x1, PT ;  /* 0x000000011600980c */ /* 0x008fc80003f45270 */
[----:B------:R-:W-:-:S04]  /*04d0*/  @!P1 SEL R0, R0, R19, !P2 ;  /* 0x0000001300009207 */ /* 0x000fc80005000000 */
[----:B--2---:R-:W-:Y:S01]  /*04e0*/  ISETP.GE.AND P2, PT, R25, R0, PT ;  /* 0x000000001900720c */ /* 0x004fe20003f46270 */
[----:B------:R-:W-:-:S05]  /*04f0*/  IMAD.WIDE.U32 R18, R21, 0x4, R6 ;  /* 0x0000000415127825 */ /* 0x000fca00078e0006 */
[----:B------:R-:W2:Y:S01]  /*0500*/  LDG.E R27, desc[UR6][R18.64] ;  /* 0x00000006121b7981 */ /* 0x000ea2000c1e1900 */
[----:B------:R-:W-:-:S03]  /*0510*/  IMAD.WIDE.U32 R16, R21, 0x4, R8 ;  /* 0x0000000415107825 */ /* 0x000fc600078e0008 */
[----:B------:R-:W3:Y:S04]  /*0520*/  LDG.E R29, desc[UR6][R18.64+0x4] ;  /* 0x00000406121d7981 */ /* 0x000ee8000c1e1900 */
[----:B------:R-:W4:Y:S01]  /*0530*/  @!P2 LDG.E R24, desc[UR6][R14.64+0xc] ;  /* 0x00000c060e18a981 */ /* 0x000f22000c1e1900 */
[----:B------:R-:W-:-:S03]  /*0540*/  @!P4 SEL R10, R10, R23, !P5 ;  /* 0x000000170a0ac207 */ /* 0x000fc60006800000 */
[----:B------:R-:W5:Y:S01]  /*0550*/  LDG.E R15, desc[UR6][R18.64+0x8] ;  /* 0x00000806120f7981 */ /* 0x000f62000c1e1900 */
[----:B----4-:R-:W-:-:S04]  /*0560*/  @!P2 ISETP.NE.AND P3, PT, R24, 0x1, PT ;  /* 0x000000011800a80c */ /* 0x010fc80003f65270 */
[----:B------:R-:W-:-:S04]  /*0570*/  @!P2 SEL R0, R0, R25, !P3 ;  /* 0x000000190000a207 */ /* 0x000fc80005800000 */
[----:B--2---:R-:W-:-:S13]  /*0580*/  ISETP.GE.AND P3, PT, R27, R0, PT ;  /* 0x000000001b00720c */ /* 0x004fda0003f66270 */
[----:B------:R-:W2:Y:S01]  /*0590*/  @!P3 LDG.E R25, desc[UR6][R16.64] ;  /* 0x000000061019b981 */ /* 0x000ea2000c1e1900 */
[----:B------:R-:W-:-:S13]  /*05a0*/  ISETP.NE.AND P5, PT, R20, 0x1, !P6 ;  /* 0x000000011400780c */ /* 0x000fda00077a5270 */
[----:B------:R-:W-:Y:S01]  /*05b0*/  @P5 VIADD R10, R13, 0x5 ;  /* 0x000000050d0a5836 */ /* 0x000fe20000000000 */
[----:B--2---:R-:W-:Y:S02]  /*05c0*/  @!P3 ISETP.NE.AND P4, PT, R25, 0x1, PT ;  /* 0x000000011900b80c */ /* 0x004fe40003f85270 */
[----:B------:R-:W-:Y:S01]  /*05d0*/  ISETP.NE.AND P6, PT, R22, 0x1, !P1 ;  /* 0x000000011600780c */ /* 0x000fe20004fc5270 */
[----:B------:R-:W2:Y:S01]  /*05e0*/  LDG.E R25, desc[UR6][R18.64+0xc] ;  /* 0x00000c0612197981 */ /* 0x000ea2000c1e1900 */
[----:B------:R-:W-:-:S04]  /*05f0*/  @!P3 SEL R0, R0, R27, !P4 ;  /* 0x0000001b0000b207 */ /* 0x000fc80006000000 */
[----:B---3--:R-:W-:-:S13]  /*0600*/  ISETP.GE.AND P5, PT, R29, R0, PT ;  /* 0x000000001d00720c */ /* 0x008fda0003fa6270 */
[----:B------:R-:W3:Y:S01]  /*0610*/  @!P5 LDG.E R20, desc[UR6][R16.64+0x4] ;  /* 0x000004061014d981 */ /* 0x000ee2000c1e1900 */
[----:B------:R-:W-:Y:S01]  /*0620*/  @P6 VIADD R10, R13, 0x6 ;  /* 0x000000060d0a6836 */ /* 0x000fe20000000000 */
[----:B---3--:R-:W-:-:S04]  /*0630*/  @!P5 ISETP.NE.AND P6, PT, R20, 0x1, PT ;  /* 0x000000011400d80c */ /* 0x008fc80003fc5270 */
[----:B------:R-:W-:-:S04]  /*0640*/  @!P5 SEL R0, R0, R29, !P6 ;  /* 0x0000001d0000d207 */ /* 0x000fc80007000000 */
[----:B-----5:R-:W-:-:S13]  /*0650*/  ISETP.GE.AND P6, PT, R15, R0, PT ;  /* 0x000000000f00720c */ /* 0x020fda0003fc6270 */
        /* <DEDUP_REMOVED lines=11> */
[----:B------:R-:W4:Y:S02]  /*0710*/  @!P1 LDG.E R24, desc[UR6][R16.64+0xc] ;  /* 0x00000c0610189981 */ /* 0x000f24000c1e1900 */
[----:B----4-:R-:W-:-:S04]  /*0720*/  @!P1 ISETP.NE.AND P2, PT, R24, 0x1, PT ;  /* 0x000000011800980c */ /* 0x010fc80003f45270 */
[----:B------:R-:W-:-:S04]  /*0730*/  @!P1 SEL R0, R0, R25, !P2 ;  /* 0x0000001900009207 */ /* 0x000fc80005000000 */
[----:B--2---:R-:W-:-:S13]  /*0740*/  ISETP.GE.AND P2, PT, R27, R0, PT ;  /* 0x000000001b00720c */ /* 0x004fda0003f46270 */
[----:B------:R-:W2:Y:S01]  /*0750*/  @!P2 LDG.E R25, desc[UR6][R18.64] ;  /* 0x000000061219a981 */ /* 0x000ea2000c1e1900 */
[----:B------:R-:W-:Y:S02]  /*0760*/  @!P3 SEL R10, R10, R21, !P4 ;  /* 0x000000150a0ab207 */ /* 0x000fe40006000000 */
[----:B------:R-:W-:Y:S01]  /*0770*/  ISETP.NE.AND P3, PT, R20, 0x1, !P5 ;  /* 0x000000011400780c */ /* 0x000fe20006f65270 */
[----:B------:R-:W4:-:S12]  /*0780*/  LDG.E R21, desc[UR6][R14.64+0x8] ;  /* 0x000008060e157981 */ /* 0x000f18000c1e1900 */
        /* <DEDUP_REMOVED lines=10> */
[----:B----4-:R-:W-:-:S13]  /*0830*/  ISETP.GE.AND P5, PT, R21, R0, PT ;  /* 0x000000001500720c */ /* 0x010fda0003fa6270 */
[----:B------:R-:W3:Y:S01]  /*0840*/  @!P5 LDG.E R17, desc[UR6][R18.64+0x8] ;  /* 0x000008061211d981 */ /* 0x000ee2000c1e1900 */
[----:B------:R-:W-:-:S13]  /*0850*/  ISETP.NE.AND P6, PT, R24, 0x1, !P1 ;  /* 0x000000011800780c */ /* 0x000fda0004fc5270 */
[----:B------:R-:W-:Y:S01]  /*0860*/  @P6 VIADD R10, R13, 0xb ;  /* 0x0000000b0d0a6836 */ /* 0x000fe20000000000 */
[----:B---3--:R-:W-:-:S04]  /*0870*/  @!P5 ISETP.NE.AND P6, PT, R17, 0x1, PT ;  /* 0x000000011100d80c */ /* 0x008fc80003fc5270 */
[----:B------:R-:W-:-:S04]  /*0880*/  @!P5 SEL R0, R0, R21, !P6 ;  /* 0x000000150000d207 */ /* 0x000fc80007000000 */
[----:B--2---:R-:W-:-:S13]  /*0890*/  ISETP.GE.AND P6, PT, R25, R0, PT ;  /* 0x000000001900720c */ /* 0x004fda0003fc6270 */
[----:B------:R-:W2:Y:S01]  /*08a0*/  @!P6 LDG.E R20, desc[UR6][R18.64+0xc] ;  /* 0x00000c061214e981 */ /* 0x000ea2000c1e1900 */
[----:B------:R-:W-:Y:S02]  /*08b0*/  ISETP.NE.AND P1, PT, R16, 0x1, !P3 ;  /* 0x000000011000780c */ /* 0x000fe40005f25270 */
[----:B------:R-:W-:Y:S02]  /*08c0*/  @!P2 SEL R10, R10, R23, !P4 ;  /* 0x000000170a0aa207 */ /* 0x000fe40006000000 */
[----:B------:R-:W-:-:S09]  /*08d0*/  ISETP.NE.AND P2, PT, R17, 0x1, !P5 ;  /* 0x000000011100780c */ /* 0x000fd20006f45270 */
[----:B------:R-:W-:-:S04]  /*08e0*/  @P1 VIADD R10, R13, 0xd ;  /* 0x0000000d0d0a1836 */ /* 0x000fc80000000000 */
[----:B------:R-:W-:Y:S01]  /*08f0*/  @P2 VIADD R10, R13, 0xe ;  /* 0x0000000e0d0a2836 */ /* 0x000fe20000000000 */
[----:B--2---:R-:W-:-:S13]  /*0900*/  ISETP.NE.AND P1, PT, R20, 0x1, !P6 ;  /* 0x000000011400780c */ /* 0x004fda0007725270 */
[C---:B------:R-:W-:Y:S02]  /*0910*/  @P1 VIADD R10, R13.reuse, 0xf ;  /* 0x0000000f0d0a1836 */ /* 0x040fe40000000000 */
[----:B------:R-:W-:-:S05]  /*0920*/  VIADD R13, R13, 0x10 ;  /* 0x000000100d0d7836 */ /* 0x000fca0000000000 */
[----:B------:R-:W-:Y:S02]  /*0930*/  ISETP.GE.AND P2, PT, R13, R12, PT ;  /* 0x0000000c0d00720c */ /* 0x000fe40003f46270 */
[----:B------:R-:W-:-:S04]  /*0940*/  @!P6 ISETP.NE.AND P1, PT, R20, 0x1, PT ;  /* 0x000000011400e80c */ /* 0x000fc80003f25270 */
[----:B------:R-:W-:-:S07]  /*0950*/  @!P6 SEL R0, R0, R25, !P1 ;  /* 0x000000190000e207 */ /* 0x000fce0004800000 */
[----:B------:R-:W-:Y:S05]  /*0960*/  @!P2 BRA `(.L_x_5) ;  /* 0xfffffff80018a947 */ /* 0x000fea000383ffff */
.L_x_4:
[----:B------:R-:W-:-:S05]  /*0970*/  IMAD.IADD R6, R11, 0x1, -R13 ;  /* 0x000000010b067824 */ /* 0x000fca00078e0a0d */
[----:B------:R-:W-:-:S13]  /*0980*/  ISETP.GT.AND P1, PT, R6, 0x4, PT ;  /* 0x000000040600780c */ /* 0x000fda0003f24270 */
[----:B------:R-:W-:Y:S05]  /*0990*/  @!P1 BRA `(.L_x_6) ;  /* 0x0000000000fc9947 */ /* 0x000fea0003800000 */
[----:B------:R-:W2:Y:S08]  /*09a0*/  LDC.64 R8, c[0x0][0x380] ;  /* 0x0000e000ff087b82 */ /* 0x000eb00000000a00 */
[----:B------:R-:W3:Y:S01]  /*09b0*/  LDC.64 R6, c[0x0][0x388] ;  /* 0x0000e200ff067b82 */ /* 0x000ee20000000a00 */
[----:B--2---:R-:W-:-:S05]  /*09c0*/  IMAD.WIDE.U32 R16, R13, 0x4, R8 ;  /* 0x000000040d107825 */ /* 0x004fca00078e0008 */
[----:B------:R-:W2:Y:S01]  /*09d0*/  LDG.E R19, desc[UR6][R16.64] ;  /* 0x0000000610137981 */ /* 0x000ea2000c1e1900 */
[----:B---3--:R-:W-:-:S03]  /*09e0*/  IMAD.WIDE.U32 R14, R13, 0x4, R6 ;  /* 0x000000040d0e7825 */ /* 0x008fc600078e0006 */
[----:B------:R-:W3:Y:S01]  /*09f0*/  LDG.E R21, desc[UR6][R16.64+0x4] ;  /* 0x0000040610157981 */ /* 0x000ee2000c1e1900 */
        /* <DEDUP_REMOVED lines=8> */
[----:B------:R-:W-:Y:S02]  /*0a80*/  @!P1 SEL R0, R0, R21, !P0 ;  /* 0x0000001500009207 */ /* 0x000fe40004000000 */
[----:B------:R-:W3:Y:S02]  /*0a90*/  LDG.E R21, desc[UR6][R16.64+0xc] ;  /* 0x00000c0610157981 */ /* 0x000ee4000c1e1900 */
[----:B--2---:R-:W-:-:S13]  /*0aa0*/  ISETP.GE.AND P0, PT, R19, R0, PT ;  /* 0x000000001300720c */ /* 0x004fda0003f06270 */
[----:B------:R-:W2:Y:S02]  /*0ab0*/  @!P0 LDG.E R12, desc[UR6][R14.64+0x8] ;  /* 0x000008060e0c8981 */ /* 0x000ea4000c1e1900 */
[----:B--2---:R-:W-:-:S04]  /*0ac0*/  @!P0 ISETP.NE.AND P2, PT, R12, 0x1, PT ;  /* 0x000000010c00880c */ /* 0x004fc80003f45270 */
[----:B------:R-:W-:-:S04]  /*0ad0*/  @!P0 SEL R0, R0, R19, !P2 ;  /* 0x0000001300008207 */ /* 0x000fc80005000000 */
[----:B---3--:R-:W-:Y:S01]  /*0ae0*/  ISETP.GE.AND P2, PT, R21, R0, PT ;  /* 0x000000001500720c */ /* 0x008fe20003f46270 */
[----:B------:R-:W-:-:S04]  /*0af0*/  VIADD R19, R13, 0x4 ;  /* 0x000000040d137836 */ /* 0x000fc80000000000 */
[----:B------:R-:W-:-:S05]  /*0b00*/  IMAD.WIDE.U32 R8, R19, 0x4, R8 ;  /* 0x0000000413087825 */ /* 0x000fca00078e0008 */
[----:B------:R-:W2:Y:S04]  /*0b10*/  LDG.E R23, desc[UR6][R8.64] ;  /* 0x0000000608177981 */ /* 0x000ea8000c1e1900 */
[----:B------:R-:W3:Y:S01]  /*0b20*/  @!P2 LDG.E R20, desc[UR6][R14.64+0xc] ;  /* 0x00000c060e14a981 */ /* 0x000ee2000c1e1900 */
[----:B------:R-:W-:-:S03]  /*0b30*/  IMAD.WIDE.U32 R6, R19, 0x4, R6 ;  /* 0x0000000413067825 */ /* 0x000fc600078e0006 */
[----:B------:R-:W4:Y:S01]  /*0b40*/  LDG.E R17, desc[UR6][R8.64+0x4] ;  /* 0x0000040608117981 */ /* 0x000f22000c1e1900 */
[----:B---3--:R-:W-:-:S04]  /*0b50*/  @!P2 ISETP.NE.AND P3, PT, R20, 0x1, PT ;  /* 0x000000011400a80c */ /* 0x008fc80003f65270 */
[----:B------:R-:W-:Y:S02]  /*0b60*/  @!P2 SEL R0, R0, R21, !P3 ;  /* 0x000000150000a207 */ /* 0x000fe40005800000 */
[----:B------:R-:W-:Y:S01]  /*0b70*/  @!P5 SEL R10, R10, R13, !P6 ;  /* 0x0000000d0a0ad207 */ /* 0x000fe20007000000 */
[----:B------:R-:W3:Y:S01]  /*0b80*/  LDG.E R21, desc[UR6][R8.64+0x8] ;  /* 0x0000080608157981 */ /* 0x000ee2000c1e1900 */
[----:B--2---:R-:W-:-:S13]  /*0b90*/  ISETP.GE.AND P3, PT, R23, R0, PT ;  /* 0x000000001700720c */ /* 0x004fda0003f66270 */
[----:B------:R-:W2:Y:S02]  /*0ba0*/  @!P3 LDG.E R16, desc[UR6][R6.64] ;  /* 0x000000060610b981 */ /* 0x000ea4000c1e1900 */
[----:B--2---:R-:W-:-:S04]  /*0bb0*/  @!P3 ISETP.NE.AND P4, PT, R16, 0x1, PT ;  /* 0x000000011000b80c */ /* 0x004fc80003f85270 */
[----:B------:R-:W-:-:S04]  /*0bc0*/  @!P3 SEL R0, R0, R23, !P4 ;  /* 0x000000170000b207 */ /* 0x000fc80006000000 */
[----:B----4-:R-:W-:-:S13]  /*0bd0*/  ISETP.GE.AND P5, PT, R17, R0, PT ;  /* 0x000000001100720c */ /* 0x010fda0003fa6270 */
[----:B------:R-:W2:Y:S01]  /*0be0*/  @!P5 LDG.E R14, desc[UR6][R6.64+0x4] ;  /* 0x00000406060ed981 */ /* 0x000ea2000c1e1900 */
[----:B------:R-:W-:-:S13]  /*0bf0*/  ISETP.NE.AND P6, PT, R18, 0x1, !P1 ;  /* 0x000000011200780c */ /* 0x000fda0004fc5270 */
[----:B------:R-:W-:Y:S01]  /*0c00*/  @P6 VIADD R10, R13, 0x1 ;  /* 0x000000010d0a6836 */ /* 0x000fe20000000000 */
[----:B--2---:R-:W-:-:S04]  /*0c10*/  @!P5 ISETP.NE.AND P6, PT, R14, 0x1, PT ;  /* 0x000000010e00d80c */ /* 0x004fc80003fc5270 */
[----:B------:R-:W-:Y:S02]  /*0c20*/  @!P5 SEL R0, R0, R17, !P6 ;  /* 0x000000110000d207 */ /* 0x000fe40007000000 */
[----:B------:R-:W2:Y:S02]  /*0c30*/  LDG.E R17, desc[UR6][R8.64+0xc] ;  /* 0x00000c0608117981 */ /* 0x000ea4000c1e1900 */
[----:B---3--:R-:W-:-:S13]  /*0c40*/  ISETP.GE.AND P6, PT, R21, R0, PT ;  /* 0x000000001500720c */ /* 0x008fda0003fc6270 */
        /* <DEDUP_REMOVED lines=8> */
[----:B------:R-:W-:-:S11]  /*0cd0*/  ISETP.NE.AND P2, PT, R15, 0x1, !P6 ;  /* 0x000000010f00780c */ /* 0x000fd60007745270 */
[----:B------:R-:W-:Y:S01]  /*0ce0*/  @P0 VIADD R10, R13, 0x3 ;  /* 0x000000030d0a0836 */ /* 0x000fe20000000000 */
[----:B------:R-:W-:-:S04]  /*0cf0*/  ISETP.NE.AND P0, PT, R14, 0x1, !P5 ;  /* 0x000000010e00780c */ /* 0x000fc80006f05270 */
[----:B------:R-:W-:Y:S01]  /*0d00*/  @!P3 SEL R10, R10, R19, !P4 ;  /* 0x000000130a0ab207 */ /* 0x000fe20006000000 */
[----:B------:R-:W-:-:S08]  /*0d10*/  VIADD R13, R19, 0x4 ;  /* 0x00000004130d7836 */ /* 0x000fd00000000000 */
[C---:B------:R-:W-:Y:S02]  /*0d20*/  @P0 VIADD R10, R19.reuse, 0x1 ;  /* 0x00000001130a0836 */ /* 0x040fe40000000000 */
[----:B------:R-:W-:Y:S01]  /*0d30*/  @P2 VIADD R10, R19, 0x2 ;  /* 0x00000002130a2836 */ /* 0x000fe20000000000 */
[----:B------:R-:W-:Y:S02]  /*0d40*/  PLOP3.LUT P0, PT, PT, PT, PT, 0x8, 0x80 ;  /* 0x000000000080781c */ /* 0x000fe40003f0e170 */
[C---:B--2---:R-:W-:Y:S02]  /*0d50*/  ISETP.NE.AND P3, PT, R12.reuse, 0x1, !P1 ;  /* 0x000000010c00780c */ /* 0x044fe40004f65270 */
[----:B------:R-:W-:-:S04]  /*0d60*/  @!P1 ISETP.NE.AND P2, PT, R12, 0x1, PT ;  /* 0x000000010c00980c */ /* 0x000fc80003f45270 */
[----:B------:R-:W-:-:S07]  /*0d70*/  @!P1 SEL R0, R0, R17, !P2 ;  /* 0x0000001100009207 */ /* 0x000fce0005000000 */
[----:B------:R-:W-:-:S07]  /*0d80*/  @P3 VIADD R10, R19, 0x3 ;  /* 0x00000003130a3836 */ /* 0x000fce0000000000 */
.L_x_6:
[----:B------:R-:W-:-:S13]  /*0d90*/  ISETP.NE.OR P0, PT, R13, R11, P0 ;  /* 0x0000000b0d00720c */ /* 0x000fda0000705670 */
[----:B------:R-:W-:Y:S05]  /*0da0*/  @!P0 BRA `(.L_x_2) ;  /* 0x0000000000808947 */ /* 0x000fea0003800000 */
.L_x_3:
[----:B0-----:R-:W-:-:S05]  /*0db0*/  IMAD.WIDE.U32 R8, R13, 0x4, R2 ;  /* 0x000000040d087825 */ /* 0x001fca00078e0002 */
[----:B------:R-:W2:Y:S01]  /*0dc0*/  LDG.E R15, desc[UR6][R8.64] ;  /* 0x00000006080f7981 */ /* 0x000ea2000c1e1900 */
[----:B-1----:R-:W-:-:S03]  /*0dd0*/  IMAD.WIDE.U32 R6, R13, 0x4, R4 ;  /* 0x000000040d067825 */ /* 0x002fc600078e0004 */
        /* <DEDUP_REMOVED lines=15> */
[----:B---3--:R-:W-:-:S13]  /*0ed0*/  ISETP.GE.AND P3, PT, R17, R0, PT ;  /* 0x000000001100720c */ /* 0x008fda0003f66270 */
[----:B------:R-:W2:Y:S01]  /*0ee0*/  @!P3 LDG.E R15, desc[UR6][R6.64+0xc] ;  /* 0x00000c06060fb981 */ /* 0x000ea2000c1e1900 */
[----:B------:R-:W-:Y:S02]  /*0ef0*/  ISETP.NE.AND P6, PT, R12, 0x1, !P1 ;  /* 0x000000010c00780c */ /* 0x000fe40004fc5270 */
[----:B------:R-:W-:Y:S02]  /*0f00*/  ISETP.NE.AND P5, PT, R14, 0x1, !P4 ;  /* 0x000000010e00780c */ /* 0x000fe400067a5270 */
[----:B------:R-:W-:-:S09]  /*0f10*/  @!P2 SEL R10, R10, R13, !P0 ;  /* 0x0000000d0a0aa207 */ /* 0x000fd20004000000 */
[C---:B------:R-:W-:Y:S02]  /*0f20*/  @P6 VIADD R10, R13.reuse, 0x1 ;  /* 0x000000010d0a6836 */ /* 0x040fe40000000000 */
[----:B------:R-:W-:Y:S01]  /*0f30*/  @P5 VIADD R10, R13, 0x2 ;  /* 0x000000020d0a5836 */ /* 0x000fe20000000000 */
[----:B--2---:R-:W-:-:S13]  /*0f40*/  ISETP.NE.AND P0, PT, R15, 0x1, !P3 ;  /* 0x000000010f00780c */ /* 0x004fda0005f05270 */
[C---:B------:R-:W-:Y:S02]  /*0f50*/  @P0 VIADD R10, R13.reuse, 0x3 ;  /* 0x000000030d0a0836 */ /* 0x040fe40000000000 */
[----:B------:R-:W-:-:S05]  /*0f60*/  VIADD R13, R13, 0x4 ;  /* 0x000000040d0d7836 */ /* 0x000fca0000000000 */
[----:B------:R-:W-:Y:S02]  /*0f70*/  ISETP.NE.AND P1, PT, R13, R11, PT ;  /* 0x0000000b0d00720c */ /* 0x000fe40003f25270 */
[----:B------:R-:W-:-:S04]  /*0f80*/  @!P3 ISETP.NE.AND P0, PT, R15, 0x1, PT ;  /* 0x000000010f00b80c */ /* 0x000fc80003f05270 */
[----:B------:R-:W-:-:S07]  /*0f90*/  @!P3 SEL R0, R0, R17, !P0 ;  /* 0x000000110000b207 */ /* 0x000fce0004000000 */
[----:B------:R-:W-:Y:S05]  /*0fa0*/  @P1 BRA `(.L_x_3) ;  /* 0xfffffffc00801947 */ /* 0x000fea000383ffff */
.L_x_2:
[----:B------:R-:W-:-:S09]  /*0fb0*/  UISETP.NE.AND UP0, UPT, UR4, URZ, UPT ;  /* 0x000000ff0400728c */ /* 0x000fd2000bf05270 */
[----:B------:R-:W-:Y:S05]  /*0fc0*/  BRA.U !UP0, `(.L_x_1) ;  /* 0x0000000108687547 */ /* 0x000fea000b800000 */
[----:B0-----:R-:W0:Y:S01]  /*0fd0*/  LDC.64 R2, c[0x0][0x388] ;  /* 0x0000e200ff027b82 */ /* 0x001e220000000a00 */
[----:B------:R-:W-:-:S07]  /*0fe0*/  UIADD3 UR4, UPT, UPT, -UR4, URZ, URZ ;  /* 0x000000ff04047290 */ /* 0x000fce000fffe1ff */
[----:B-1----:R-:W1:Y:S01]  /*0ff0*/  LDC.64 R4, c[0x0][0x380] ;  /* 0x0000e000ff047b82 */ /* 0x002e620000000a00 */
[----:B0-----:R-:W-:-:S04]  /*1000*/  IMAD.WIDE.U32 R2, R11, 0x4, R2 ;  /* 0x000000040b027825 */ /* 0x001fc800078e0002 */
[----:B------:R-:W-:Y:S02]  /*1010*/  IMAD.MOV.U32 R7, RZ, RZ, R2 ;  /* 0x000000ffff077224 */ /* 0x000fe400078e0002 */
[----:B------:R-:W-:Y:S02]  /*1020*/  IMAD.MOV.U32 R8, RZ, RZ, R3 ;  /* 0x000000ffff087224 */ /* 0x000fe400078e0003 */
[----:B-1----:R-:W-:-:S04]  /*1030*/  IMAD.WIDE.U32 R4, R11, 0x4, R4 ;  /* 0x000000040b047825 */ /* 0x002fc800078e0004 */
[----:B------:R-:W-:-:S07]  /*1040*/  IMAD.MOV.U32 R6, RZ, RZ, R4 ;  /* 0x000000ffff067224 */ /* 0x000fce00078e0004 */
.L_x_7:
[----:B------:R-:W-:Y:S02]  /*1050*/  IMAD.MOV.U32 R2, RZ, RZ, R6 ;  /* 0x000000ffff027224 */ /* 0x000fe400078e0006 */
[----:B------:R-:W-:-:S05]  /*1060*/  IMAD.MOV.U32 R3, RZ, RZ, R5 ;  /* 0x000000ffff037224 */ /* 0x000fca00078e0005 */
[----:B------:R-:W2:Y:S02]  /*1070*/  LDG.E R9, desc[UR6][R2.64] ;  /* 0x0000000602097981 */ /* 0x000ea4000c1e1900 */
[----:B--2---:R-:W-:-:S13]  /*1080*/  ISETP.GE.AND P0, PT, R9, R0, PT ;  /* 0x000000000900720c */ /* 0x004fda0003f06270 */
[----:B------:R-:W-:Y:S02]  /*1090*/  @!P0 IMAD.MOV.U32 R2, RZ, RZ, R7 ;  /* 0x000000ffff028224 */ /* 0x000fe400078e0007 */
[----:B------:R-:W-:-:S05]  /*10a0*/  @!P0 IMAD.MOV.U32 R3, RZ, RZ, R8 ;  /* 0x000000ffff038224 */ /* 0x000fca00078e0008 */
[----:B------:R-:W2:Y:S01]  /*10b0*/  @!P0 LDG.E R4, desc[UR6][R2.64] ;  /* 0x0000000602048981 */ /* 0x000ea2000c1e1900 */
[----:B------:R-:W-:Y:S01]  /*10c0*/  UIADD3 UR4, UPT, UPT, UR4, 0x1, URZ ;  /* 0x0000000104047890 */ /* 0x000fe2000fffe0ff */
[----:B------:R-:W-:Y:S02]  /*10d0*/  IADD3 R6, P3, PT, R6, 0x4, RZ ;  /* 0x0000000406067810 */ /* 0x000fe40007f7e0ff */
[----:B------:R-:W-:Y:S01]  /*10e0*/  IADD3 R7, P2, PT, R7, 0x4, RZ ;  /* 0x0000000407077810 */ /* 0x000fe20007f5e0ff */
[----:B------:R-:W-:Y:S02]  /*10f0*/  UISETP.NE.AND UP0, UPT, UR4, URZ, UPT ;  /* 0x000000ff0400728c */ /* 0x000fe4000bf05270 */
[----:B------:R-:W-:Y:S02]  /*1100*/  IMAD.X R5, RZ, RZ, R5, P3 ;  /* 0x000000ffff057224 */ /* 0x000fe400018e0605 */
[----:B------:R-:W-:Y:S01]  /*1110*/  IMAD.X R8, RZ, RZ, R8, P2 ;  /* 0x000000ffff087224 */ /* 0x000fe200010e0608 */
[----:B--2---:R-:W-:-:S04]  /*1120*/  @!P0 ISETP.NE.AND P1, PT, R4, 0x1, PT ;  /* 0x000000010400880c */ /* 0x004fc80003f25270 */
[----:B------:R-:W-:Y:S01]  /*1130*/  @!P0 SEL R10, R10, R11, !P1 ;  /* 0x0000000b0a0a8207 */ /* 0x000fe20004800000 */
[----:B------:R-:W-:Y:S01]  /*1140*/  VIADD R11, R11, 0x1 ;  /* 0x000000010b0b7836 */ /* 0x000fe20000000000 */
[----:B------:R-:W-:Y:S01]  /*1150*/  @!P0 SEL R0, R0, R9, !P1 ;  /* 0x0000000900008207 */ /* 0x000fe20004800000 */
[----:B------:R-:W-:Y:S06]  /*1160*/  BRA.U UP0, `(.L_x_7) ;  /* 0xfffffffd00b87547 */ /* 0x000fec000b83ffff */
.L_x_1:
[----:B-1----:R-:W1:Y:S01]  /*1170*/  LDC.64 R4, c[0x0][0x388] ;  /* 0x0000e200ff047b82 */ /* 0x002e620000000a00 */
[----:B------:R-:W-:-:S07]  /*1180*/  IMAD.MOV.U32 R7, RZ, RZ, 0x1 ;  /* 0x00000001ff077424 */ /* 0x000fce00078e00ff */
[----:B0-----:R-:W0:Y:S01]  /*1190*/  LDC.64 R2, c[0x0][0x390] ;  /* 0x0000e400ff027b82 */ /* 0x001e220000000a00 */
[----:B-1----:R-:W-:Y:S01]  /*11a0*/  IMAD.WIDE R4, R10, 0x4, R4 ;  /* 0x000000040a047825 */ /* 0x002fe200078e0204 */
[----:B0-----:R-:W-:Y:S04]  /*11b0*/  STG.E desc[UR6][R2.64], R10 ;  /* 0x0000000a02007986 */ /* 0x001fe8000c101906 */
[----:B------:R-:W-:Y:S01]  /*11c0*/  STG.E desc[UR6][R4.64], R7 ;  /* 0x0000000704007986 */ /* 0x000fe2000c101906 */
[----:B------:R-:W-:Y:S05]  /*11d0*/  EXIT ;  /* 0x000000000000794d */ /* 0x000fea0003800000 */
.L_x_8:
        /* <DEDUP_REMOVED lines=10> */
.L_x_10:


//--------------------- .nv.shared.reserved.0     --------------------------
	.section	.nv.shared.reserved.0,"aw",@nobits
	.weak		__nv_reservedSMEM_offset_0_alias
	.size		__nv_reservedSMEM_offset_0_alias, 0, 64
	.other		__nv_reservedSMEM_offset_0_alias,@"STO_CUDA_RESERVED_SHARED STV_DEFAULT"
__nv_reservedSMEM_offset_0_alias:
	.zero		0
	.zero		64


//--------------------- .nv.constant0._Z10relaxEdgesPiS_S_S_S_i --------------------------
	.section	.nv.constant0._Z10relaxEdgesPiS_S_S_S_i,"a",@progbits
	.sectionflags	@""
	.align	4
.nv.constant0._Z10relaxEdgesPiS_S_S_S_i:
	.zero		940


//--------------------- .nv.constant0._Z18findClosestVerticePiS_S_i --------------------------
	.section	.nv.constant0._Z18findClosestVerticePiS_S_i,"a",@progbits
	.sectionflags	@""
	.align	4
.nv.constant0._Z18findClosestVerticePiS_S_i:
	.zero		924


//--------------------- SYMBOLS --------------------------

	.type		.nv.reservedSmem.offset0,@object
	.size		.nv.reservedSmem.offset0,0x4
